//
// Generated by NVIDIA NVVM Compiler
//
// Compiler Build ID: CL-36424714
// Cuda compilation tools, release 13.0, V13.0.88
// Based on NVVM 20.0.0
//

.version 9.0
.target sm_100
.address_size 64

	// .globl	_Z23sumSingleBlockSharedMemPi
.extern .shared .align 16 .b8 dcopy[];

.visible .entry _Z23sumSingleBlockSharedMemPi(
	.param .u64 .ptr .align 1 _Z23sumSingleBlockSharedMemPi_param_0
)
{
	.reg .pred 	%p<4>;
	.reg .b32 	%r<27>;
	.reg .b64 	%rd<5>;

	ld.param.u64 	%rd2, [_Z23sumSingleBlockSharedMemPi_param_0];
	cvta.to.global.u64 	%rd1, %rd2;
	mov.u32 	%r1, %tid.x;
	shl.b32 	%r2, %r1, 1;
	mul.wide.u32 	%rd3, %r2, 4;
	add.s64 	%rd4, %rd1, %rd3;
	ld.global.u32 	%r9, [%rd4];
	shl.b32 	%r10, %r1, 3;
	mov.u32 	%r11, dcopy;
	add.s32 	%r12, %r11, %r10;
	ld.global.u32 	%r13, [%rd4+4];
	st.shared.v2.u32 	[%r12], {%r9, %r13};
	mov.b32 	%r25, 1;
	mov.u32 	%r26, %ntid.x;
$L__BB0_1:
	setp.ge.u32 	%p1, %r1, %r26;
	@%p1 bra 	$L__BB0_3;
	mul.lo.s32 	%r14, %r2, %r25;
	add.s32 	%r15, %r14, %r25;
	shl.b32 	%r16, %r15, 2;
	add.s32 	%r18, %r11, %r16;
	ld.shared.u32 	%r19, [%r18];
	shl.b32 	%r20, %r14, 2;
	add.s32 	%r21, %r11, %r20;
	ld.shared.u32 	%r22, [%r21];
	add.s32 	%r23, %r22, %r19;
	st.shared.u32 	[%r21], %r23;
$L__BB0_3:
	shr.u32 	%r6, %r26, 1;
	shl.b32 	%r25, %r25, 1;
	setp.gt.u32 	%p2, %r26, 1;
	mov.u32 	%r26, %r6;
	@%p2 bra 	$L__BB0_1;
	setp.ne.s32 	%p3, %r1, 0;
	@%p3 bra 	$L__BB0_6;
	ld.shared.u32 	%r24, [dcopy];
	st.global.u32 	[%rd1], %r24;
$L__BB0_6:
	ret;

}


// ===== COMPILED SASS (sm_100) =====

	.target	sm_100

	.elftype	@"ET_EXEC"


//--------------------- .note.nv.tkinfo           --------------------------
	.section	.note.nv.tkinfo,"",@"SHT_NOTE"
	.sectionflags	@"SHF_NOTE_NV_TKINFO"
	.tkinfo
        /*0018*/ 	.word	0x00000002
        /*0030*/ 	.string	""
        /*0030*/ 	.string	"ptxas"
        /*0030*/ 	.string	"Cuda compilation tools, release 13.0, V13.0.88"
        /*0030*/ 	.string	"Build cuda_13.0.r13.0/compiler.36424714_0"
        /*0030*/ 	.string	"-arch sm_100 -m 64 "



//--------------------- .note.nv.cuinfo           --------------------------
	.section	.note.nv.cuinfo,"",@"SHT_NOTE"
	.sectionflags	@"SHF_NOTE_NV_CUINFO"
        /*0018*/ 	.short	0x0002
        /*001a*/ 	.short	0x0064
        /*001c*/ 	.short	0x0082
	.zero		2


//--------------------- .nv.info                  --------------------------
	.section	.nv.info,"",@"SHT_CUDA_INFO"
	.align	4


	//----- nvinfo : EIATTR_REGCOUNT
	.align		4
        /*0000*/ 	.byte	0x04, 0x2f
        /*0002*/ 	.short	(.L_1 - .L_0)
	.align		4
.L_0:
        /*0004*/ 	.word	index@(_Z23sumSingleBlockSharedMemPi)
        /*0008*/ 	.word	0x0000000a


	//----- nvinfo : EIATTR_FRAME_SIZE
	.align		4
.L_1:
        /*000c*/ 	.byte	0x04, 0x11
        /*000e*/ 	.short	(.L_3 - .L_2)
	.align		4
.L_2:
        /*0010*/ 	.word	index@(_Z23sumSingleBlockSharedMemPi)
        /*0014*/ 	.word	0x00000000


	//----- nvinfo : EIATTR_MIN_STACK_SIZE
	.align		4
.L_3:
        /*0018*/ 	.byte	0x04, 0x12
        /*001a*/ 	.short	(.L_5 - .L_4)
	.align		4
.L_4:
        /*001c*/ 	.word	index@(_Z23sumSingleBlockSharedMemPi)
        /*0020*/ 	.word	0x00000000
.L_5:


//--------------------- .nv.compat                --------------------------
	.section	.nv.compat,"",@"SHT_CUDA_COMPAT_INFO"
	.align	4
        /*0000*/ 	.byte	0x02, 0x09, 0x00, 0x00, 0x02, 0x02, 0x01, 0x00, 0x02, 0x05, 0x05, 0x00, 0x03, 0x07, 0x01, 0x01
        /*0010*/ 	.byte	0x02, 0x03, 0x00, 0x00, 0x02, 0x06, 0x01, 0x00, 0x04, 0x0b, 0x08, 0x00, 0x09, 0x00, 0x00, 0x00
        /*0020*/ 	.byte	0x00, 0x00, 0x00, 0x00


//--------------------- .nv.info._Z23sumSingleBlockSharedMemPi --------------------------
	.section	.nv.info._Z23sumSingleBlockSharedMemPi,"",@"SHT_CUDA_INFO"
	.sectionflags	@""
	.align	4


	//----- nvinfo : EIATTR_CUDA_API_VERSION
	.align		4
        /*0000*/ 	.byte	0x04, 0x37
        /*0002*/ 	.short	(.L_7 - .L_6)
.L_6:
        /*0004*/ 	.word	0x00000082


	//----- nvinfo : EIATTR_KPARAM_INFO
	.align		4
.L_7:
        /*0008*/ 	.byte	0x04, 0x17
        /*000a*/ 	.short	(.L_9 - .L_8)
.L_8:
        /*000c*/ 	.word	0x00000000
        /*0010*/ 	.short	0x0000
        /*0012*/ 	.short	0x0000
        /*0014*/ 	.byte	0x00, 0xf5, 0x21, 0x00


	//----- nvinfo : EIATTR_SPARSE_MMA_MASK
	.align		4
.L_9:
        /*0018*/ 	.byte	0x03, 0x50
        /*001a*/ 	.short	0x0000


	//----- nvinfo : EIATTR_MAXREG_COUNT
	.align		4
        /*001c*/ 	.byte	0x03, 0x1b
        /*001e*/ 	.short	0x00ff


	//----- nvinfo : EIATTR_MERCURY_ISA_VERSION
	.align		4
        /*0020*/ 	.byte	0x03, 0x5f
        /*0022*/ 	.short	0x0101


	//----- nvinfo : EIATTR_VRC_CTA_INIT_COUNT
	.align		4
        /*0024*/ 	.byte	0x02, 0x4a
	.zero		1
	.zero		1


	//----- nvinfo : EIATTR_EXIT_INSTR_OFFSETS
	.align		4
        /*0028*/ 	.byte	0x04, 0x1c
        /*002a*/ 	.short	(.L_11 - .L_10)


	//   ....[0]....
.L_10:
        /*002c*/ 	.word	0x000001e0


	//   ....[1]....
        /*0030*/ 	.word	0x00000250


	//----- nvinfo : EIATTR_CBANK_PARAM_SIZE
	.align		4
.L_11:
        /*0034*/ 	.byte	0x03, 0x19
        /*0036*/ 	.short	0x0008


	//----- nvinfo : EIATTR_PARAM_CBANK
	.align		4
        /*0038*/ 	.byte	0x04, 0x0a
        /*003a*/ 	.short	(.L_13 - .L_12)
	.align		4
.L_12:
        /*003c*/ 	.word	index@(.nv.constant0._Z23sumSingleBlockSharedMemPi)
        /*0040*/ 	.short	0x0380
        /*0042*/ 	.short	0x0008


	//----- nvinfo : EIATTR_SW_WAR
	.align		4
.L_13:
        /*0044*/ 	.byte	0x04, 0x36
        /*0046*/ 	.short	(.L_15 - .L_14)
.L_14:
        /*0048*/ 	.word	0x00000008
.L_15:


//--------------------- .nv.callgraph             --------------------------
	.section	.nv.callgraph,"",@"SHT_CUDA_CALLGRAPH"
	.align	4
	.sectionentsize	8
	.align		4
        /*0000*/ 	.word	0x00000000
	.align		4
        /*0004*/ 	.word	0xffffffff
	.align		4
        /*0008*/ 	.word	0x00000000
	.align		4
        /*000c*/ 	.word	0xfffffffe
	.align		4
        /*0010*/ 	.word	0x00000000
	.align		4
        /*0014*/ 	.word	0xfffffffd
	.align		4
        /*0018*/ 	.word	0x00000000
	.align		4
        /*001c*/ 	.word	0xfffffffc


//--------------------- .text._Z23sumSingleBlockSharedMemPi --------------------------
	.section	.text._Z23sumSingleBlockSharedMemPi,"ax",@progbits
	.align	128
        .global         _Z23sumSingleBlockSharedMemPi
        .type           _Z23sumSingleBlockSharedMemPi,@function
        .size           _Z23sumSingleBlockSharedMemPi,(.L_x_2 - _Z23sumSingleBlockSharedMemPi)
        .other          _Z23sumSingleBlockSharedMemPi,@"STO_CUDA_ENTRY STV_DEFAULT"
_Z23sumSingleBlockSharedMemPi:
.text._Z23sumSingleBlockSharedMemPi:
[----:B------:R-:W-:Y:S01]  /*0000*/  LDC R1, c[0x0][0x37c] ;  /* 0x0000df00ff017b82 */ /* 0x000fe20000000800 */
[----:B------:R-:W0:Y:S07]  /*0010*/  S2R R4, SR_TID.X ;  /* 0x0000000000047919 */ /* 0x000e2e0000002100 */
[----:B------:R-:W1:Y:S01]  /*0020*/  LDC.64 R2, c[0x0][0x380] ;  /* 0x0000e000ff027b82 */ /* 0x000e620000000a00 */
[----:B------:R-:W2:Y:S01]  /*0030*/  LDCU.64 UR8, c[0x0][0x358] ;  /* 0x00006b00ff0877ac */ /* 0x000ea20008000a00 */
[----:B0-----:R-:W-:-:S04]  /*0040*/  IMAD.SHL.U32 R5, R4, 0x2, RZ ;  /* 0x0000000204057824 */ /* 0x001fc800078e00ff */
[----:B-1----:R-:W-:-:S05]  /*0050*/  IMAD.WIDE.U32 R2, R5, 0x4, R2 ;  /* 0x0000000405027825 */ /* 0x002fca00078e0002 */
[----:B--2---:R-:W2:Y:S04]  /*0060*/  LDG.E R6, desc[UR8][R2.64] ;  /* 0x0000000802067981 */ /* 0x004ea8000c1e1900 */
[----:B------:R-:W2:Y:S01]  /*0070*/  LDG.E R7, desc[UR8][R2.64+0x4] ;  /* 0x0000040802077981 */ /* 0x000ea2000c1e1900 */
[----:B------:R-:W0:Y:S01]  /*0080*/  S2UR UR5, SR_CgaCtaId ;  /* 0x00000000000579c3 */ /* 0x000e220000008800 */
[----:B------:R-:W-:Y:S01]  /*0090*/  UMOV UR4, 0x400 ;  /* 0x0000040000047882 */ /* 0x000fe20000000000 */
[----:B------:R-:W-:Y:S01]  /*00a0*/  UMOV UR7, 0x1 ;  /* 0x0000000100077882 */ /* 0x000fe20000000000 */
[----:B0-----:R-:W-:Y:S01]  /*00b0*/  ULEA UR4, UR5, UR4, 0x18 ;  /* 0x0000000405047291 */ /* 0x001fe2000f8ec0ff */
[----:B------:R-:W0:Y:S05]  /*00c0*/  LDCU UR5, c[0x0][0x360] ;  /* 0x00006c00ff0577ac */ /* 0x000e2a0008000800 */
[----:B------:R-:W-:-:S05]  /*00d0*/  LEA R0, R4, UR4, 0x3 ;  /* 0x0000000404007c11 */ /* 0x000fca000f8e18ff */
[----:B0-2---:R1:W-:Y:S02]  /*00e0*/  STS.64 [R0], R6 ;  /* 0x0000000600007388 */ /* 0x0053e40000000a00 */
.L_x_0:
[----:B------:R-:W-:Y:S01]  /*00f0*/  ISETP.GE.U32.AND P0, PT, R4, UR5, PT ;  /* 0x0000000504007c0c */ /* 0x000fe2000bf06070 */
[----:B------:R-:W-:Y:S02]  /*0100*/  UISETP.GT.U32.AND UP0, UPT, UR5, 0x1, UPT ;  /* 0x000000010500788c */ /* 0x000fe4000bf04070 */
[----:B------:R-:W-:-:S07]  /*0110*/  USHF.R.U32.HI UR6, URZ, 0x1, UR5 ;  /* 0x00000001ff067899 */ /* 0x000fce0008011605 */
[----:B------:R-:W-:-:S03]  /*0120*/  UMOV UR5, UR6 ;  /* 0x0000000600057c82 */ /* 0x000fc60008000000 */
[----:B01----:R-:W-:-:S04]  /*0130*/  @!P0 IMAD R0, R5, UR7, RZ ;  /* 0x0000000705008c24 */ /* 0x003fc8000f8e02ff */
[C---:B------:R-:W-:Y:S01]  /*0140*/  @!P0 VIADD R2, R0.reuse, UR7 ;  /* 0x0000000700028c36 */ /* 0x040fe20008000000 */
[----:B------:R-:W-:Y:S01]  /*0150*/  @!P0 LEA R0, R0, UR4, 0x2 ;  /* 0x0000000400008c11 */ /* 0x000fe2000f8e10ff */
[----:B------:R-:W-:-:S03]  /*0160*/  USHF.L.U32 UR7, UR7, 0x1, URZ ;  /* 0x0000000107077899 */ /* 0x000fc600080006ff */
[----:B------:R-:W-:Y:S01]  /*0170*/  @!P0 LEA R2, R2, UR4, 0x2 ;  /* 0x0000000402028c11 */ /* 0x000fe2000f8e10ff */
[----:B------:R-:W-:Y:S05]  /*0180*/  @!P0 LDS R3, [R0] ;  /* 0x0000000000038984 */ /* 0x000fea0000000800 */
[----:B------:R-:W0:Y:S02]  /*0190*/  @!P0 LDS R2, [R2] ;  /* 0x0000000002028984 */ /* 0x000e240000000800 */
[----:B0-----:R-:W-:-:S05]  /*01a0*/  @!P0 IMAD.IADD R3, R2, 0x1, R3 ;  /* 0x0000000102038824 */ /* 0x001fca00078e0203 */
[----:B------:R0:W-:Y:S01]  /*01b0*/  @!P0 STS [R0], R3 ;  /* 0x0000000300008388 */ /* 0x0001e20000000800 */
[----:B------:R-:W-:Y:S05]  /*01c0*/  BRA.U UP0, `(.L_x_0) ;  /* 0xfffffffd00c87547 */ /* 0x000fea000b83ffff */
[----:B------:R-:W-:-:S13]  /*01d0*/  ISETP.NE.AND P0, PT, R4, RZ, PT ;  /* 0x000000ff0400720c */ /* 0x000fda0003f05270 */
[----:B------:R-:W-:Y:S05]  /*01e0*/  @P0 EXIT ;  /* 0x000000000000094d */ /* 0x000fea0003800000 */
[----:B------:R-:W1:Y:S01]  /*01f0*/  S2UR UR5, SR_CgaCtaId ;  /* 0x00000000000579c3 */ /* 0x000e620000008800 */
[----:B------:R-:W-:-:S07]  /*0200*/  UMOV UR4, 0x400 ;  /* 0x0000040000047882 */ /* 0x000fce0000000000 */
[----:B0-----:R-:W0:Y:S01]  /*0210*/  LDC.64 R2, c[0x0][0x380] ;  /* 0x0000e000ff027b82 */ /* 0x001e220000000a00 */
[----:B-1----:R-:W-:-:S09]  /*0220*/  ULEA UR4, UR5, UR4, 0x18 ;  /* 0x0000000405047291 */ /* 0x002fd2000f8ec0ff */
[----:B------:R-:W0:Y:S04]  /*0230*/  LDS R5, [UR4] ;  /* 0x00000004ff057984 */ /* 0x000e280008000800 */
[----:B0-----:R-:W-:Y:S01]  /*0240*/  STG.E desc[UR8][R2.64], R5 ;  /* 0x0000000502007986 */ /* 0x001fe2000c101908 */
[----:B------:R-:W-:Y:S05]  /*0250*/  EXIT ;  /* 0x000000000000794d */ /* 0x000fea0003800000 */
.L_x_1:
[----:B------:R-:W-:-:S00]  /*0260*/  BRA `(.L_x_1) ;  /* 0xfffffffc00fc7947 */ /* 0x000fc0000383ffff */
[----:B------:R-:W-:-:S00]  /*0270*/  NOP ;  /* 0x0000000000007918 */ /* 0x000fc00000000000 */
        /* <DEDUP_REMOVED lines=8> */
.L_x_2:


//--------------------- .nv.shared._Z23sumSingleBlockSharedMemPi --------------------------
	.section	.nv.shared._Z23sumSingleBlockSharedMemPi,"aw",@nobits
	.sectionflags	@""
	.align	16
	.zero		1024


//--------------------- .nv.shared.reserved.0     --------------------------
	.section	.nv.shared.reserved.0,"aw",@nobits
	.weak		__nv_reservedSMEM_offset_0_alias
	.size		__nv_reservedSMEM_offset_0_alias, 0, 64
	.other		__nv_reservedSMEM_offset_0_alias,@"STO_CUDA_RESERVED_SHARED STV_DEFAULT"
__nv_reservedSMEM_offset_0_alias:
	.zero		0
	.zero		64


//--------------------- .nv.constant0._Z23sumSingleBlockSharedMemPi --------------------------
	.section	.nv.constant0._Z23sumSingleBlockSharedMemPi,"a",@progbits
	.sectionflags	@""
	.align	4
.nv.constant0._Z23sumSingleBlockSharedMemPi:
	.zero		904


//--------------------- SYMBOLS --------------------------

	.type		.nv.reservedSmem.offset0,@object
	.size		.nv.reservedSmem.offset0,0x4
	.type		.nv.reservedSmem.cap,@object
	.size		.nv.reservedSmem.cap,0x4
